//
// Generated by NVIDIA NVVM Compiler
//
// Compiler Build ID: CL-36424714
// Cuda compilation tools, release 13.0, V13.0.88
// Based on NVVM 20.0.0
//

.version 9.0
.target sm_100
.address_size 64

	// .globl	_Z6kernelv
.extern .func  (.param .b32 func_retval0) vprintf
(
	.param .b64 vprintf_param_0,
	.param .b64 vprintf_param_1
)
;
.global .align 1 .b8 $str[14] = {72, 101, 108, 108, 111, 32, 87, 111, 114, 108, 100, 33, 10};

.visible .entry _Z6kernelv()
{
	.reg .b32 	%r<3>;
	.reg .b64 	%rd<3>;

	mov.u64 	%rd1, $str;
$L__BB0_1:
	cvta.global.u64 	%rd2, %rd1;
	{ // callseq 0, 0
	.param .b64 param0;
	st.param.b64 	[param0], %rd2;
	.param .b64 param1;
	st.param.b64 	[param1], 0;
	.param .b32 retval0;
	call.uni (retval0), 
	vprintf, 
	(
	param0, 
	param1
	);
	ld.param.b32 	%r1, [retval0];
	} // callseq 0
	bra.uni 	$L__BB0_1;

}


// ===== COMPILED SASS (sm_100) =====

	.target	sm_100

	.elftype	@"ET_EXEC"


//--------------------- .note.nv.tkinfo           --------------------------
	.section	.note.nv.tkinfo,"",@"SHT_NOTE"
	.sectionflags	@"SHF_NOTE_NV_TKINFO"
	.tkinfo
        /*0018*/ 	.word	0x00000002
        /*0030*/ 	.string	""
        /*0030*/ 	.string	"ptxas"
        /*0030*/ 	.string	"Cuda compilation tools, release 13.0, V13.0.88"
        /*0030*/ 	.string	"Build cuda_13.0.r13.0/compiler.36424714_0"
        /*0030*/ 	.string	"-arch sm_100 -m 64 "



//--------------------- .note.nv.cuinfo           --------------------------
	.section	.note.nv.cuinfo,"",@"SHT_NOTE"
	.sectionflags	@"SHF_NOTE_NV_CUINFO"
        /*0018*/ 	.short	0x0002
        /*001a*/ 	.short	0x0064
        /*001c*/ 	.short	0x0082
	.zero		2


//--------------------- .nv.info                  --------------------------
	.section	.nv.info,"",@"SHT_CUDA_INFO"
	.align	4


	//----- nvinfo : EIATTR_REGCOUNT
	.align		4
        /*0000*/ 	.byte	0x04, 0x2f
        /*0002*/ 	.short	(.L_2 - .L_1)
	.align		4
.L_1:
        /*0004*/ 	.word	index@(_Z6kernelv)
        /*0008*/ 	.word	0x00000018


	//----- nvinfo : EIATTR_FRAME_SIZE
	.align		4
.L_2:
        /*000c*/ 	.byte	0x04, 0x11
        /*000e*/ 	.short	(.L_4 - .L_3)
	.align		4
.L_3:
        /*0010*/ 	.word	index@(_Z6kernelv)
        /*0014*/ 	.word	0x00000000


	//----- nvinfo : EIATTR_MIN_STACK_SIZE
	.align		4
.L_4:
        /*0018*/ 	.byte	0x04, 0x12
        /*001a*/ 	.short	(.L_6 - .L_5)
	.align		4
.L_5:
        /*001c*/ 	.word	index@(_Z6kernelv)
        /*0020*/ 	.word	0x00000000
.L_6:


//--------------------- .nv.compat                --------------------------
	.section	.nv.compat,"",@"SHT_CUDA_COMPAT_INFO"
	.align	4
        /*0000*/ 	.byte	0x02, 0x09, 0x00, 0x00, 0x02, 0x02, 0x01, 0x00, 0x02, 0x05, 0x05, 0x00, 0x03, 0x07, 0x01, 0x01
        /*0010*/ 	.byte	0x02, 0x03, 0x00, 0x00, 0x02, 0x06, 0x01, 0x00, 0x04, 0x0b, 0x08, 0x00, 0x09, 0x00, 0x00, 0x00
        /*0020*/ 	.byte	0x00, 0x00, 0x00, 0x00


//--------------------- .nv.info._Z6kernelv       --------------------------
	.section	.nv.info._Z6kernelv,"",@"SHT_CUDA_INFO"
	.sectionflags	@""
	.align	4


	//----- nvinfo : EIATTR_CUDA_API_VERSION
	.align		4
        /*0000*/ 	.byte	0x04, 0x37
        /*0002*/ 	.short	(.L_8 - .L_7)
.L_7:
        /*0004*/ 	.word	0x00000082


	//----- nvinfo : EIATTR_SPARSE_MMA_MASK
	.align		4
.L_8:
        /*0008*/ 	.byte	0x03, 0x50
        /*000a*/ 	.short	0x0000


	//----- nvinfo : EIATTR_MAXREG_COUNT
	.align		4
        /*000c*/ 	.byte	0x03, 0x1b
        /*000e*/ 	.short	0x00ff


	//----- nvinfo : EIATTR_EXTERNS
	.align		4
        /*0010*/ 	.byte	0x04, 0x0f
        /*0012*/ 	.short	(.L_10 - .L_9)


	//   ....[0]....
	.align		4
.L_9:
        /*0014*/ 	.word	index@(vprintf)


	//----- nvinfo : EIATTR_MERCURY_ISA_VERSION
	.align		4
.L_10:
        /*0018*/ 	.byte	0x03, 0x5f
        /*001a*/ 	.short	0x0101


	//----- nvinfo : EIATTR_VRC_CTA_INIT_COUNT
	.align		4
        /*001c*/ 	.byte	0x02, 0x4a
	.zero		1
	.zero		1


	//----- nvinfo : EIATTR_SYSCALL_OFFSETS
	.align		4
        /*0020*/ 	.byte	0x04, 0x46
        /*0022*/ 	.short	(.L_12 - .L_11)


	//   ....[0]....
.L_11:
        /*0024*/ 	.word	0x00000080


	//----- nvinfo : EIATTR_SW_WAR
	.align		4
.L_12:
        /*0028*/ 	.byte	0x04, 0x36
        /*002a*/ 	.short	(.L_14 - .L_13)
.L_13:
        /*002c*/ 	.word	0x00000008
.L_14:


//--------------------- .nv.callgraph             --------------------------
	.section	.nv.callgraph,"",@"SHT_CUDA_CALLGRAPH"
	.align	4
	.sectionentsize	8
	.align		4
        /*0000*/ 	.word	0x00000000
	.align		4
        /*0004*/ 	.word	0xffffffff
	.align		4
        /*0008*/ 	.word	index@(_Z6kernelv)
	.align		4
        /*000c*/ 	.word	index@(vprintf)
	.align		4
        /*0010*/ 	.word	0x00000000
	.align		4
        /*0014*/ 	.word	0xfffffffe
	.align		4
        /*0018*/ 	.word	0x00000000
	.align		4
        /*001c*/ 	.word	0xfffffffd
	.align		4
        /*0020*/ 	.word	0x00000000
	.align		4
        /*0024*/ 	.word	0xfffffffc


//--------------------- .nv.constant4             --------------------------
	.section	.nv.constant4,"a",@progbits
	.align	8
	.align		8
.nv.constant4:
        /*0000*/ 	.dword	vprintf
	.align		8
        /*0008*/ 	.dword	$str


//--------------------- .text._Z6kernelv          --------------------------
	.section	.text._Z6kernelv,"ax",@progbits
	.align	128
        .global         _Z6kernelv
        .type           _Z6kernelv,@function
        .size           _Z6kernelv,(.L_x_3 - _Z6kernelv)
        .other          _Z6kernelv,@"STO_CUDA_ENTRY STV_DEFAULT"
_Z6kernelv:
.text._Z6kernelv:
[----:B------:R-:W0:Y:S02]  /*0000*/  LDC R1, c[0x0][0x37c] ;  /* 0x0000df00ff017b82 */ /* 0x000e240000000800 */
.L_x_1:
[----:B------:R-:W-:Y:S01]  /*0010*/  MOV R0, 0x0 ;  /* 0x0000000000007802 */ /* 0x000fe20000000f00 */
[----:B------:R-:W1:Y:S01]  /*0020*/  LDCU.64 UR4, c[0x4][0x8] ;  /* 0x01000100ff0477ac */ /* 0x000e620008000a00 */
[----:B------:R-:W-:Y:S02]  /*0030*/  CS2R R6, SRZ ;  /* 0x0000000000067805 */ /* 0x000fe4000001ff00 */
[----:B------:R2:W3:Y:S01]  /*0040*/  LDC.64 R2, c[0x4][R0] ;  /* 0x0100000000027b82 */ /* 0x0004e20000000a00 */
[----:B-1----:R-:W-:Y:S02]  /*0050*/  IMAD.U32 R4, RZ, RZ, UR4 ;  /* 0x00000004ff047e24 */ /* 0x002fe4000f8e00ff */
[----:B--2---:R-:W-:-:S07]  /*0060*/  IMAD.U32 R5, RZ, RZ, UR5 ;  /* 0x00000005ff057e24 */ /* 0x004fce000f8e00ff */
[----:B------:R-:W-:-:S07]  /*0070*/  LEPC R20, `(.L_x_0) ;  /* 0x000000001014794e */ /* 0x000fce0000000000 */
[----:B0--3--:R-:W-:Y:S05]  /*0080*/  CALL.ABS.NOINC R2 ;  /* 0x0000000002007343 */ /* 0x009fea0003c00000 */
.L_x_0:
[----:B------:R-:W-:Y:S05]  /*0090*/  BRA `(.L_x_1) ;  /* 0xfffffffc00dc7947 */ /* 0x000fea000383ffff */
.L_x_2:
[----:B------:R-:W-:-:S00]  /*00a0*/  BRA `(.L_x_2) ;  /* 0xfffffffc00fc7947 */ /* 0x000fc0000383ffff */
[----:B------:R-:W-:-:S00]  /*00b0*/  NOP ;  /* 0x0000000000007918 */ /* 0x000fc00000000000 */
        /* <DEDUP_REMOVED lines=12> */
.L_x_3:


//--------------------- .nv.global.init           --------------------------
	.section	.nv.global.init,"aw",@progbits
.nv.global.init:
	.type		$str,@object
	.size		$str,(.L_0 - $str)
$str:
        /*0000*/ 	.byte	0x48, 0x65, 0x6c, 0x6c, 0x6f, 0x20, 0x57, 0x6f, 0x72, 0x6c, 0x64, 0x21, 0x0a, 0x00
.L_0:


//--------------------- .nv.shared.reserved.0     --------------------------
	.section	.nv.shared.reserved.0,"aw",@nobits
	.weak		__nv_reservedSMEM_offset_0_alias
	.size		__nv_reservedSMEM_offset_0_alias, 0, 64
	.other		__nv_reservedSMEM_offset_0_alias,@"STO_CUDA_RESERVED_SHARED STV_DEFAULT"
__nv_reservedSMEM_offset_0_alias:
	.zero		0
	.zero		64


//--------------------- .nv.constant0._Z6kernelv  --------------------------
	.section	.nv.constant0._Z6kernelv,"a",@progbits
	.sectionflags	@""
	.align	4
.nv.constant0._Z6kernelv:
	.zero		896


//--------------------- SYMBOLS --------------------------

	.type		.nv.reservedSmem.offset0,@object
	.size		.nv.reservedSmem.offset0,0x4
	.type		vprintf,@function
